//
// Generated by NVIDIA NVVM Compiler
//
// Compiler Build ID: CL-36424714
// Cuda compilation tools, release 13.0, V13.0.88
// Based on NVVM 20.0.0
//

.version 9.0
.target sm_100
.address_size 64

	// .globl	_Z5printv
.extern .func  (.param .b32 func_retval0) vprintf
(
	.param .b64 vprintf_param_0,
	.param .b64 vprintf_param_1
)
;
.global .align 16 .b8 a[160];
.global .align 1 .b8 $str[27] = {97, 91, 37, 105, 93, 58, 32, 91, 32, 37, 102, 44, 32, 37, 102, 44, 32, 37, 102, 44, 32, 37, 102, 32, 93, 10};

.visible .entry _Z5printv()
{
	.local .align 8 .b8 	__local_depot0[40];
	.reg .b64 	%SP;
	.reg .b64 	%SPL;
	.reg .b32 	%r<31>;
	.reg .b32 	%f<24>;
	.reg .b64 	%rd<28>;

	mov.u64 	%SPL, __local_depot0;
	cvta.local.u64 	%SP, %SPL;
	add.u64 	%rd1, %SP, 0;
	add.u64 	%rd2, %SPL, 0;
	mov.f32 	%f1, 0f00000000;
	st.global.v4.f32 	[a], {%f1, %f1, %f1, %f1};
	mov.b32 	%r1, 0;
	st.local.u32 	[%rd2], %r1;
	mov.b64 	%rd3, 0;
	st.local.u64 	[%rd2+8], %rd3;
	st.local.u64 	[%rd2+16], %rd3;
	st.local.u64 	[%rd2+24], %rd3;
	st.local.u64 	[%rd2+32], %rd3;
	mov.u64 	%rd4, $str;
	cvta.global.u64 	%rd5, %rd4;
	{ // callseq 0, 0
	.param .b64 param0;
	st.param.b64 	[param0], %rd5;
	.param .b64 param1;
	st.param.b64 	[param1], %rd1;
	.param .b32 retval0;
	call.uni (retval0), 
	vprintf, 
	(
	param0, 
	param1
	);
	ld.param.b32 	%r2, [retval0];
	} // callseq 0
	mov.f32 	%f2, 0f40800000;
	mov.f32 	%f3, 0f40400000;
	mov.f32 	%f4, 0f40000000;
	mov.f32 	%f5, 0f3F800000;
	st.global.v4.f32 	[a+16], {%f5, %f4, %f3, %f2};
	mov.b32 	%r4, 1;
	st.local.u32 	[%rd2], %r4;
	mov.b64 	%rd6, 4607182418800017408;
	st.local.u64 	[%rd2+8], %rd6;
	mov.b64 	%rd7, 4611686018427387904;
	st.local.u64 	[%rd2+16], %rd7;
	mov.b64 	%rd8, 4613937818241073152;
	st.local.u64 	[%rd2+24], %rd8;
	mov.b64 	%rd9, 4616189618054758400;
	st.local.u64 	[%rd2+32], %rd9;
	{ // callseq 1, 0
	.param .b64 param0;
	st.param.b64 	[param0], %rd5;
	.param .b64 param1;
	st.param.b64 	[param1], %rd1;
	.param .b32 retval0;
	call.uni (retval0), 
	vprintf, 
	(
	param0, 
	param1
	);
	ld.param.b32 	%r5, [retval0];
	} // callseq 1
	mov.f32 	%f6, 0f41000000;
	mov.f32 	%f7, 0f40C00000;
	st.global.v4.f32 	[a+32], {%f4, %f2, %f7, %f6};
	mov.b32 	%r7, 2;
	st.local.u32 	[%rd2], %r7;
	st.local.u64 	[%rd2+8], %rd7;
	st.local.u64 	[%rd2+16], %rd9;
	mov.b64 	%rd10, 4618441417868443648;
	st.local.u64 	[%rd2+24], %rd10;
	mov.b64 	%rd11, 4620693217682128896;
	st.local.u64 	[%rd2+32], %rd11;
	{ // callseq 2, 0
	.param .b64 param0;
	st.param.b64 	[param0], %rd5;
	.param .b64 param1;
	st.param.b64 	[param1], %rd1;
	.param .b32 retval0;
	call.uni (retval0), 
	vprintf, 
	(
	param0, 
	param1
	);
	ld.param.b32 	%r8, [retval0];
	} // callseq 2
	mov.f32 	%f8, 0f41400000;
	mov.f32 	%f9, 0f41100000;
	st.global.v4.f32 	[a+48], {%f3, %f7, %f9, %f8};
	mov.b32 	%r10, 3;
	st.local.u32 	[%rd2], %r10;
	st.local.u64 	[%rd2+8], %rd8;
	st.local.u64 	[%rd2+16], %rd10;
	mov.b64 	%rd12, 4621256167635550208;
	st.local.u64 	[%rd2+24], %rd12;
	mov.b64 	%rd13, 4622945017495814144;
	st.local.u64 	[%rd2+32], %rd13;
	{ // callseq 3, 0
	.param .b64 param0;
	st.param.b64 	[param0], %rd5;
	.param .b64 param1;
	st.param.b64 	[param1], %rd1;
	.param .b32 retval0;
	call.uni (retval0), 
	vprintf, 
	(
	param0, 
	param1
	);
	ld.param.b32 	%r11, [retval0];
	} // callseq 3
	mov.f32 	%f10, 0f41800000;
	st.global.v4.f32 	[a+64], {%f2, %f6, %f8, %f10};
	mov.b32 	%r13, 4;
	st.local.u32 	[%rd2], %r13;
	st.local.u64 	[%rd2+8], %rd9;
	st.local.u64 	[%rd2+16], %rd11;
	st.local.u64 	[%rd2+24], %rd13;
	mov.b64 	%rd14, 4625196817309499392;
	st.local.u64 	[%rd2+32], %rd14;
	{ // callseq 4, 0
	.param .b64 param0;
	st.param.b64 	[param0], %rd5;
	.param .b64 param1;
	st.param.b64 	[param1], %rd1;
	.param .b32 retval0;
	call.uni (retval0), 
	vprintf, 
	(
	param0, 
	param1
	);
	ld.param.b32 	%r14, [retval0];
	} // callseq 4
	mov.f32 	%f11, 0f41A00000;
	mov.f32 	%f12, 0f41700000;
	mov.f32 	%f13, 0f41200000;
	mov.f32 	%f14, 0f40A00000;
	st.global.v4.f32 	[a+80], {%f14, %f13, %f12, %f11};
	mov.b32 	%r16, 5;
	st.local.u32 	[%rd2], %r16;
	mov.b64 	%rd15, 4617315517961601024;
	st.local.u64 	[%rd2+8], %rd15;
	mov.b64 	%rd16, 4621819117588971520;
	st.local.u64 	[%rd2+16], %rd16;
	mov.b64 	%rd17, 4624633867356078080;
	st.local.u64 	[%rd2+24], %rd17;
	mov.b64 	%rd18, 4626322717216342016;
	st.local.u64 	[%rd2+32], %rd18;
	{ // callseq 5, 0
	.param .b64 param0;
	st.param.b64 	[param0], %rd5;
	.param .b64 param1;
	st.param.b64 	[param1], %rd1;
	.param .b32 retval0;
	call.uni (retval0), 
	vprintf, 
	(
	param0, 
	param1
	);
	ld.param.b32 	%r17, [retval0];
	} // callseq 5
	mov.f32 	%f15, 0f41C00000;
	mov.f32 	%f16, 0f41900000;
	st.global.v4.f32 	[a+96], {%f7, %f8, %f16, %f15};
	mov.b32 	%r19, 6;
	st.local.u32 	[%rd2], %r19;
	st.local.u64 	[%rd2+8], %rd10;
	st.local.u64 	[%rd2+16], %rd13;
	mov.b64 	%rd19, 4625759767262920704;
	st.local.u64 	[%rd2+24], %rd19;
	mov.b64 	%rd20, 4627448617123184640;
	st.local.u64 	[%rd2+32], %rd20;
	{ // callseq 6, 0
	.param .b64 param0;
	st.param.b64 	[param0], %rd5;
	.param .b64 param1;
	st.param.b64 	[param1], %rd1;
	.param .b32 retval0;
	call.uni (retval0), 
	vprintf, 
	(
	param0, 
	param1
	);
	ld.param.b32 	%r20, [retval0];
	} // callseq 6
	mov.f32 	%f17, 0f41E00000;
	mov.f32 	%f18, 0f41A80000;
	mov.f32 	%f19, 0f41600000;
	mov.f32 	%f20, 0f40E00000;
	st.global.v4.f32 	[a+112], {%f20, %f19, %f18, %f17};
	mov.b32 	%r22, 7;
	st.local.u32 	[%rd2], %r22;
	mov.b64 	%rd21, 4619567317775286272;
	st.local.u64 	[%rd2+8], %rd21;
	mov.b64 	%rd22, 4624070917402656768;
	st.local.u64 	[%rd2+16], %rd22;
	mov.b64 	%rd23, 4626604192193052672;
	st.local.u64 	[%rd2+24], %rd23;
	mov.b64 	%rd24, 4628574517030027264;
	st.local.u64 	[%rd2+32], %rd24;
	{ // callseq 7, 0
	.param .b64 param0;
	st.param.b64 	[param0], %rd5;
	.param .b64 param1;
	st.param.b64 	[param1], %rd1;
	.param .b32 retval0;
	call.uni (retval0), 
	vprintf, 
	(
	param0, 
	param1
	);
	ld.param.b32 	%r23, [retval0];
	} // callseq 7
	mov.f32 	%f21, 0f42000000;
	st.global.v4.f32 	[a+128], {%f6, %f10, %f15, %f21};
	mov.b32 	%r25, 8;
	st.local.u32 	[%rd2], %r25;
	st.local.u64 	[%rd2+8], %rd11;
	st.local.u64 	[%rd2+16], %rd14;
	st.local.u64 	[%rd2+24], %rd20;
	mov.b64 	%rd25, 4629700416936869888;
	st.local.u64 	[%rd2+32], %rd25;
	{ // callseq 8, 0
	.param .b64 param0;
	st.param.b64 	[param0], %rd5;
	.param .b64 param1;
	st.param.b64 	[param1], %rd1;
	.param .b32 retval0;
	call.uni (retval0), 
	vprintf, 
	(
	param0, 
	param1
	);
	ld.param.b32 	%r26, [retval0];
	} // callseq 8
	mov.f32 	%f22, 0f42100000;
	mov.f32 	%f23, 0f41D80000;
	st.global.v4.f32 	[a+144], {%f9, %f16, %f23, %f22};
	mov.b32 	%r28, 9;
	st.local.u32 	[%rd2], %r28;
	st.local.u64 	[%rd2+8], %rd12;
	st.local.u64 	[%rd2+16], %rd19;
	mov.b64 	%rd26, 4628293042053316608;
	st.local.u64 	[%rd2+24], %rd26;
	mov.b64 	%rd27, 4630263366890291200;
	st.local.u64 	[%rd2+32], %rd27;
	{ // callseq 9, 0
	.param .b64 param0;
	st.param.b64 	[param0], %rd5;
	.param .b64 param1;
	st.param.b64 	[param1], %rd1;
	.param .b32 retval0;
	call.uni (retval0), 
	vprintf, 
	(
	param0, 
	param1
	);
	ld.param.b32 	%r29, [retval0];
	} // callseq 9
	ret;

}


// ===== COMPILED SASS (sm_100) =====

	.target	sm_100

	.elftype	@"ET_EXEC"


//--------------------- .note.nv.tkinfo           --------------------------
	.section	.note.nv.tkinfo,"",@"SHT_NOTE"
	.sectionflags	@"SHF_NOTE_NV_TKINFO"
	.tkinfo
        /*0018*/ 	.word	0x00000002
        /*0030*/ 	.string	""
        /*0030*/ 	.string	"ptxas"
        /*0030*/ 	.string	"Cuda compilation tools, release 13.0, V13.0.88"
        /*0030*/ 	.string	"Build cuda_13.0.r13.0/compiler.36424714_0"
        /*0030*/ 	.string	"-arch sm_100 -m 64 "



//--------------------- .note.nv.cuinfo           --------------------------
	.section	.note.nv.cuinfo,"",@"SHT_NOTE"
	.sectionflags	@"SHF_NOTE_NV_CUINFO"
        /*0018*/ 	.short	0x0002
        /*001a*/ 	.short	0x0064
        /*001c*/ 	.short	0x0082
	.zero		2


//--------------------- .nv.info                  --------------------------
	.section	.nv.info,"",@"SHT_CUDA_INFO"
	.align	4


	//----- nvinfo : EIATTR_REGCOUNT
	.align		4
        /*0000*/ 	.byte	0x04, 0x2f
        /*0002*/ 	.short	(.L_3 - .L_2)
	.align		4
.L_2:
        /*0004*/ 	.word	index@(_Z5printv)
        /*0008*/ 	.word	0x0000001a


	//----- nvinfo : EIATTR_FRAME_SIZE
	.align		4
.L_3:
        /*000c*/ 	.byte	0x04, 0x11
        /*000e*/ 	.short	(.L_5 - .L_4)
	.align		4
.L_4:
        /*0010*/ 	.word	index@(_Z5printv)
        /*0014*/ 	.word	0x00000028


	//----- nvinfo : EIATTR_MIN_STACK_SIZE
	.align		4
.L_5:
        /*0018*/ 	.byte	0x04, 0x12
        /*001a*/ 	.short	(.L_7 - .L_6)
	.align		4
.L_6:
        /*001c*/ 	.word	index@(_Z5printv)
        /*0020*/ 	.word	0x00000028
.L_7:


//--------------------- .nv.compat                --------------------------
	.section	.nv.compat,"",@"SHT_CUDA_COMPAT_INFO"
	.align	4
        /*0000*/ 	.byte	0x02, 0x09, 0x00, 0x00, 0x02, 0x02, 0x01, 0x00, 0x02, 0x05, 0x05, 0x00, 0x03, 0x07, 0x01, 0x01
        /*0010*/ 	.byte	0x02, 0x03, 0x00, 0x00, 0x02, 0x06, 0x01, 0x00, 0x04, 0x0b, 0x08, 0x00, 0x09, 0x00, 0x00, 0x00
        /*0020*/ 	.byte	0x00, 0x00, 0x00, 0x00


//--------------------- .nv.info._Z5printv        --------------------------
	.section	.nv.info._Z5printv,"",@"SHT_CUDA_INFO"
	.sectionflags	@""
	.align	4


	//----- nvinfo : EIATTR_CUDA_API_VERSION
	.align		4
        /*0000*/ 	.byte	0x04, 0x37
        /*0002*/ 	.short	(.L_9 - .L_8)
.L_8:
        /*0004*/ 	.word	0x00000082


	//----- nvinfo : EIATTR_SPARSE_MMA_MASK
	.align		4
.L_9:
        /*0008*/ 	.byte	0x03, 0x50
        /*000a*/ 	.short	0x0000


	//----- nvinfo : EIATTR_MAXREG_COUNT
	.align		4
        /*000c*/ 	.byte	0x03, 0x1b
        /*000e*/ 	.short	0x00ff


	//----- nvinfo : EIATTR_EXTERNS
	.align		4
        /*0010*/ 	.byte	0x04, 0x0f
        /*0012*/ 	.short	(.L_11 - .L_10)


	//   ....[0]....
	.align		4
.L_10:
        /*0014*/ 	.word	index@(vprintf)


	//----- nvinfo : EIATTR_MERCURY_ISA_VERSION
	.align		4
.L_11:
        /*0018*/ 	.byte	0x03, 0x5f
        /*001a*/ 	.short	0x0101


	//----- nvinfo : EIATTR_VRC_CTA_INIT_COUNT
	.align		4
        /*001c*/ 	.byte	0x02, 0x4a
	.zero		1
	.zero		1


	//----- nvinfo : EIATTR_SYSCALL_OFFSETS
	.align		4
        /*0020*/ 	.byte	0x04, 0x46
        /*0022*/ 	.short	(.L_13 - .L_12)


	//   ....[0]....
.L_12:
        /*0024*/ 	.word	0x00000160


	//   ....[1]....
        /*0028*/ 	.word	0x00000320


	//   ....[2]....
        /*002c*/ 	.word	0x000004e0


	//   ....[3]....
        /*0030*/ 	.word	0x000006a0


	//   ....[4]....
        /*0034*/ 	.word	0x00000860


	//   ....[5]....
        /*0038*/ 	.word	0x00000a20


	//   ....[6]....
        /*003c*/ 	.word	0x00000be0


	//   ....[7]....
        /*0040*/ 	.word	0x00000da0


	//   ....[8]....
        /*0044*/ 	.word	0x00000f60


	//   ....[9]....
        /*0048*/ 	.word	0x00001120


	//----- nvinfo : EIATTR_EXIT_INSTR_OFFSETS
	.align		4
.L_13:
        /*004c*/ 	.byte	0x04, 0x1c
        /*004e*/ 	.short	(.L_15 - .L_14)


	//   ....[0]....
.L_14:
        /*0050*/ 	.word	0x00001130


	//----- nvinfo : EIATTR_SW_WAR
	.align		4
.L_15:
        /*0054*/ 	.byte	0x04, 0x36
        /*0056*/ 	.short	(.L_17 - .L_16)
.L_16:
        /*0058*/ 	.word	0x00000008
.L_17:


//--------------------- .nv.callgraph             --------------------------
	.section	.nv.callgraph,"",@"SHT_CUDA_CALLGRAPH"
	.align	4
	.sectionentsize	8
	.align		4
        /*0000*/ 	.word	0x00000000
	.align		4
        /*0004*/ 	.word	0xffffffff
	.align		4
        /*0008*/ 	.word	index@(_Z5printv)
	.align		4
        /*000c*/ 	.word	index@(vprintf)
	.align		4
        /*0010*/ 	.word	0x00000000
	.align		4
        /*0014*/ 	.word	0xfffffffe
	.align		4
        /*0018*/ 	.word	0x00000000
	.align		4
        /*001c*/ 	.word	0xfffffffd
	.align		4
        /*0020*/ 	.word	0x00000000
	.align		4
        /*0024*/ 	.word	0xfffffffc


//--------------------- .nv.constant4             --------------------------
	.section	.nv.constant4,"a",@progbits
	.align	8
	.align		8
.nv.constant4:
        /*0000*/ 	.dword	vprintf
	.align		8
        /*0008*/ 	.dword	a
	.align		8
        /*0010*/ 	.dword	$str


//--------------------- .text._Z5printv           --------------------------
	.section	.text._Z5printv,"ax",@progbits
	.align	128
        .global         _Z5printv
        .type           _Z5printv,@function
        .size           _Z5printv,(.L_x_11 - _Z5printv)
        .other          _Z5printv,@"STO_CUDA_ENTRY STV_DEFAULT"
_Z5printv:
.text._Z5printv:
[----:B------:R-:W0:Y:S01]  /*0000*/  LDC R1, c[0x0][0x37c] ;  /* 0x0000df00ff017b82 */ /* 0x000e220000000800 */
[----:B------:R-:W1:Y:S01]  /*0010*/  LDCU UR4, c[0x0][0x2f8] ;  /* 0x00005f00ff0477ac */ /* 0x000e620008000800 */
[----:B0-----:R-:W-:-:S06]  /*0020*/  VIADD R1, R1, 0xffffffd8 ;  /* 0xffffffd801017836 */ /* 0x001fcc0000000000 */
[----:B------:R-:W0:Y:S01]  /*0030*/  LDC.64 R4, c[0x4][0x8] ;  /* 0x01000200ff047b82 */ /* 0x000e220000000a00 */
[----:B------:R-:W-:Y:S01]  /*0040*/  MOV R2, 0x0 ;  /* 0x0000000000027802 */ /* 0x000fe20000000f00 */
[----:B------:R-:W2:Y:S01]  /*0050*/  LDCU UR5, c[0x0][0x2fc] ;  /* 0x00005f80ff0577ac */ /* 0x000ea20008000800 */
[----:B------:R-:W-:Y:S01]  /*0060*/  STL [R1], RZ ;  /* 0x000000ff01007387 */ /* 0x000fe20000100800 */
[----:B------:R-:W0:Y:S03]  /*0070*/  LDCU.64 UR36, c[0x0][0x358] ;  /* 0x00006b00ff2477ac */ /* 0x000e260008000a00 */
[----:B------:R-:W-:Y:S01]  /*0080*/  STL.64 [R1+0x8], RZ ;  /* 0x000008ff01007387 */ /* 0x000fe20000100a00 */
[----:B------:R3:W4:Y:S01]  /*0090*/  LDC.64 R8, c[0x4][R2] ;  /* 0x0100000002087b82 */ /* 0x0007220000000a00 */
[----:B------:R-:W5:Y:S02]  /*00a0*/  LDCU.64 UR6, c[0x4][0x10] ;  /* 0x01000200ff0677ac */ /* 0x000f640008000a00 */
[----:B------:R-:W-:Y:S04]  /*00b0*/  STL.64 [R1+0x10], RZ ;  /* 0x000010ff01007387 */ /* 0x000fe80000100a00 */
[----:B------:R-:W-:Y:S01]  /*00c0*/  STL.64 [R1+0x18], RZ ;  /* 0x000018ff01007387 */ /* 0x000fe20000100a00 */
[----:B-1----:R-:W-:-:S03]  /*00d0*/  IADD3 R16, P0, PT, R1, UR4, RZ ;  /* 0x0000000401107c10 */ /* 0x002fc6000ff1e0ff */
[----:B------:R-:W-:Y:S02]  /*00e0*/  STL.64 [R1+0x20], RZ ;  /* 0x000020ff01007387 */ /* 0x000fe40000100a00 */
[----:B--2---:R-:W-:Y:S02]  /*00f0*/  IMAD.X R17, RZ, RZ, UR5, P0 ;  /* 0x00000005ff117e24 */ /* 0x004fe400080e06ff */
[----:B0-----:R5:W-:Y:S01]  /*0100*/  STG.E.128 desc[UR36][R4.64], RZ ;  /* 0x000000ff04007986 */ /* 0x001be2000c101d24 */
[----:B------:R-:W-:Y:S02]  /*0110*/  IMAD.MOV.U32 R6, RZ, RZ, R16 ;  /* 0x000000ffff067224 */ /* 0x000fe400078e0010 */
[----:B------:R-:W-:Y:S02]  /*0120*/  MOV R7, R17 ;  /* 0x0000001100077202 */ /* 0x000fe40000000f00 */
[----:B-----5:R-:W-:Y:S01]  /*0130*/  MOV R4, UR6 ;  /* 0x0000000600047c02 */ /* 0x020fe20008000f00 */
[----:B---34-:R-:W-:-:S07]  /*0140*/  IMAD.U32 R5, RZ, RZ, UR7 ;  /* 0x00000007ff057e24 */ /* 0x018fce000f8e00ff */
[----:B------:R-:W-:-:S07]  /*0150*/  LEPC R20, `(.L_x_0) ;  /* 0x000000001014794e */ /* 0x000fce0000000000 */
[----:B------:R-:W-:Y:S05]  /*0160*/  CALL.ABS.NOINC R8 ;  /* 0x0000000008007343 */ /* 0x000fea0003c00000 */
.L_x_0:
[----:B------:R-:W0:Y:S01]  /*0170*/  LDC.64 R18, c[0x4][0x8] ;  /* 0x01000200ff127b82 */ /* 0x000e220000000a00 */
[----:B------:R-:W-:Y:S02]  /*0180*/  HFMA2 R15, -RZ, RZ, 2.03125, 0 ;  /* 0x40100000ff0f7431 */ /* 0x000fe400000001ff */
[----:B------:R-:W-:Y:S01]  /*0190*/  IMAD.MOV.U32 R0, RZ, RZ, 0x1 ;  /* 0x00000001ff007424 */ /* 0x000fe200078e00ff */
[----:B------:R-:W-:Y:S01]  /*01a0*/  MOV R12, 0x0 ;  /* 0x00000000000c7802 */ /* 0x000fe20000000f00 */
[----:B------:R-:W-:Y:S01]  /*01b0*/  IMAD.MOV.U32 R13, RZ, RZ, 0x40080000 ;  /* 0x40080000ff0d7424 */ /* 0x000fe200078e00ff */
[----:B------:R-:W-:Y:S01]  /*01c0*/  MOV R10, 0x40400000 ;  /* 0x40400000000a7802 */ /* 0x000fe20000000f00 */
[----:B------:R-:W-:Y:S01]  /*01d0*/  IMAD.MOV.U32 R14, RZ, RZ, 0x0 ;  /* 0x00000000ff0e7424 */ /* 0x000fe200078e00ff */
[----:B------:R-:W-:Y:S01]  /*01e0*/  STL [R1], R0 ;  /* 0x0000000001007387 */ /* 0x000fe20000100800 */
[----:B------:R-:W-:Y:S01]  /*01f0*/  IMAD.MOV.U32 R8, RZ, RZ, 0x3f800000 ;  /* 0x3f800000ff087424 */ /* 0x000fe200078e00ff */
[----:B------:R1:W2:Y:S01]  /*0200*/  LDC.64 R22, c[0x4][R2] ;  /* 0x0100000002167b82 */ /* 0x0002a20000000a00 */
[----:B------:R-:W-:Y:S01]  /*0210*/  IMAD.MOV.U32 R9, RZ, RZ, 0x40000000 ;  /* 0x40000000ff097424 */ /* 0x000fe200078e00ff */
[----:B------:R-:W-:Y:S01]  /*0220*/  STL.64 [R1+0x18], R12 ;  /* 0x0000180c01007387 */ /* 0x000fe20000100a00 */
[----:B------:R-:W-:Y:S01]  /*0230*/  IMAD.MOV.U32 R11, RZ, RZ, 0x40800000 ;  /* 0x40800000ff0b7424 */ /* 0x000fe200078e00ff */
[----:B------:R-:W3:Y:S01]  /*0240*/  LDCU.64 UR4, c[0x4][0x10] ;  /* 0x01000200ff0477ac */ /* 0x000ee20008000a00 */
[----:B------:R-:W-:Y:S01]  /*0250*/  HFMA2 R6, -RZ, RZ, 0, 0 ;  /* 0x00000000ff067431 */ /* 0x000fe200000001ff */
[----:B------:R-:W-:Y:S01]  /*0260*/  STL.64 [R1+0x20], R14 ;  /* 0x0000200e01007387 */ /* 0x000fe20000100a00 */
[----:B------:R-:W-:-:S02]  /*0270*/  IMAD.MOV.U32 R4, RZ, RZ, 0x0 ;  /* 0x00000000ff047424 */ /* 0x000fc400078e00ff */
[----:B------:R-:W-:Y:S02]  /*0280*/  IMAD.MOV.U32 R5, RZ, RZ, 0x3ff00000 ;  /* 0x3ff00000ff057424 */ /* 0x000fe400078e00ff */
[----:B------:R-:W-:-:S03]  /*0290*/  IMAD.MOV.U32 R7, RZ, RZ, 0x40000000 ;  /* 0x40000000ff077424 */ /* 0x000fc600078e00ff */
[----:B------:R3:W-:Y:S04]  /*02a0*/  STL.64 [R1+0x8], R4 ;  /* 0x0000080401007387 */ /* 0x0007e80000100a00 */
[----:B0-----:R-:W-:Y:S04]  /*02b0*/  STG.E.128 desc[UR36][R18.64+0x10], R8 ;  /* 0x0000100812007986 */ /* 0x001fe8000c101d24 */
[----:B------:R0:W-:Y:S01]  /*02c0*/  STL.64 [R1+0x10], R6 ;  /* 0x0000100601007387 */ /* 0x0001e20000100a00 */
[----:B---3--:R-:W-:Y:S01]  /*02d0*/  IMAD.U32 R4, RZ, RZ, UR4 ;  /* 0x00000004ff047e24 */ /* 0x008fe2000f8e00ff */
[----:B------:R-:W-:Y:S01]  /*02e0*/  MOV R5, UR5 ;  /* 0x0000000500057c02 */ /* 0x000fe20008000f00 */
[----:B0-----:R-:W-:-:S02]  /*02f0*/  IMAD.MOV.U32 R6, RZ, RZ, R16 ;  /* 0x000000ffff067224 */ /* 0x001fc400078e0010 */
[----:B-12---:R-:W-:-:S07]  /*0300*/  IMAD.MOV.U32 R7, RZ, RZ, R17 ;  /* 0x000000ffff077224 */ /* 0x006fce00078e0011 */
[----:B------:R-:W-:-:S07]  /*0310*/  LEPC R20, `(.L_x_1) ;  /* 0x000000001014794e */ /* 0x000fce0000000000 */
[----:B------:R-:W-:Y:S05]  /*0320*/  CALL.ABS.NOINC R22 ;  /* 0x0000000016007343 */ /* 0x000fea0003c00000 */
.L_x_1:
[----:B------:R-:W0:Y:S01]  /*0330*/  LDC.64 R18, c[0x4][0x8] ;  /* 0x01000200ff127b82 */ /* 0x000e220000000a00 */
[----:B------:R-:W-:Y:S02]  /*0340*/  HFMA2 R12, -RZ, RZ, 0, 0 ;  /* 0x00000000ff0c7431 */ /* 0x000fe400000001ff */
[----:B------:R-:W-:Y:S02]  /*0350*/  IMAD.MOV.U32 R0, RZ, RZ, 0x2 ;  /* 0x00000002ff007424 */ /* 0x000fe400078e00ff */
[----:B------:R-:W-:Y:S02]  /*0360*/  HFMA2 R8, -RZ, RZ, 2, 0 ;  /* 0x40000000ff087431 */ /* 0x000fe400000001ff */
[----:B------:R-:W-:Y:S01]  /*0370*/  IMAD.MOV.U32 R13, RZ, RZ, 0x40180000 ;  /* 0x40180000ff0d7424 */ /* 0x000fe200078e00ff */
[----:B------:R-:W-:Y:S01]  /*0380*/  MOV R14, 0x0 ;  /* 0x00000000000e7802 */ /* 0x000fe20000000f00 */
[----:B------:R-:W-:Y:S01]  /*0390*/  IMAD.MOV.U32 R15, RZ, RZ, 0x40200000 ;  /* 0x40200000ff0f7424 */ /* 0x000fe200078e00ff */
[----:B------:R-:W-:Y:S01]  /*03a0*/  MOV R10, 0x40c00000 ;  /* 0x40c00000000a7802 */ /* 0x000fe20000000f00 */
[----:B------:R-:W-:Y:S01]  /*03b0*/  IMAD.MOV.U32 R9, RZ, RZ, 0x40800000 ;  /* 0x40800000ff097424 */ /* 0x000fe200078e00ff */
[----:B------:R-:W-:Y:S01]  /*03c0*/  STL.64 [R1+0x18], R12 ;  /* 0x0000180c01007387 */ /* 0x000fe20000100a00 */
[----:B------:R-:W-:Y:S01]  /*03d0*/  IMAD.MOV.U32 R11, RZ, RZ, 0x41000000 ;  /* 0x41000000ff0b7424 */ /* 0x000fe200078e00ff */
[----:B------:R1:W2:Y:S01]  /*03e0*/  LDC.64 R22, c[0x4][R2] ;  /* 0x0100000002167b82 */ /* 0x0002a20000000a00 */
[----:B------:R-:W3:Y:S01]  /*03f0*/  LDCU.64 UR4, c[0x4][0x10] ;  /* 0x01000200ff0477ac */ /* 0x000ee20008000a00 */
[----:B------:R-:W-:Y:S01]  /*0400*/  STL.64 [R1+0x20], R14 ;  /* 0x0000200e01007387 */ /* 0x000fe20000100a00 */
[----:B------:R-:W-:-:S02]  /*0410*/  HFMA2 R4, -RZ, RZ, 0, 0 ;  /* 0x00000000ff047431 */ /* 0x000fc400000001ff */
[----:B------:R-:W-:Y:S01]  /*0420*/  IMAD.MOV.U32 R5, RZ, RZ, 0x40000000 ;  /* 0x40000000ff057424 */ /* 0x000fe200078e00ff */
[----:B------:R-:W-:Y:S01]  /*0430*/  MOV R7, 0x40100000 ;  /* 0x4010000000077802 */ /* 0x000fe20000000f00 */
[----:B------:R-:W-:Y:S01]  /*0440*/  STL [R1], R0 ;  /* 0x0000000001007387 */ /* 0x000fe20000100800 */
[----:B------:R-:W-:-:S03]  /*0450*/  IMAD.MOV.U32 R6, RZ, RZ, 0x0 ;  /* 0x00000000ff067424 */ /* 0x000fc600078e00ff */
[----:B------:R3:W-:Y:S04]  /*0460*/  STL.64 [R1+0x8], R4 ;  /* 0x0000080401007387 */ /* 0x0007e80000100a00 */
[----:B0-----:R-:W-:Y:S04]  /*0470*/  STG.E.128 desc[UR36][R18.64+0x20], R8 ;  /* 0x0000200812007986 */ /* 0x001fe8000c101d24 */
[----:B------:R0:W-:Y:S01]  /*0480*/  STL.64 [R1+0x10], R6 ;  /* 0x0000100601007387 */ /* 0x0001e20000100a00 */
[----:B---3--:R-:W-:Y:S01]  /*0490*/  MOV R4, UR4 ;  /* 0x0000000400047c02 */ /* 0x008fe20008000f00 */
[----:B------:R-:W-:Y:S01]  /*04a0*/  IMAD.U32 R5, RZ, RZ, UR5 ;  /* 0x00000005ff057e24 */ /* 0x000fe2000f8e00ff */
[----:B0-----:R-:W-:Y:S01]  /*04b0*/  MOV R6, R16 ;  /* 0x0000001000067202 */ /* 0x001fe20000000f00 */
[----:B-12---:R-:W-:-:S07]  /*04c0*/  IMAD.MOV.U32 R7, RZ, RZ, R17 ;  /* 0x000000ffff077224 */ /* 0x006fce00078e0011 */
[----:B------:R-:W-:-:S07]  /*04d0*/  LEPC R20, `(.L_x_2) ;  /* 0x000000001014794e */ /* 0x000fce0000000000 */
[----:B------:R-:W-:Y:S05]  /*04e0*/  CALL.ABS.NOINC R22 ;  /* 0x0000000016007343 */ /* 0x000fea0003c00000 */
.L_x_2:
[----:B------:R-:W0:Y:S01]  /*04f0*/  LDC.64 R18, c[0x4][0x8] ;  /* 0x01000200ff127b82 */ /* 0x000e220000000a00 */
[----:B------:R-:W-:Y:S02]  /*0500*/  HFMA2 R0, -RZ, RZ, 0, 1.78813934326171875e-07 ;  /* 0x00000003ff007431 */ /* 0x000fe400000001ff */
[----:B------:R-:W-:Y:S02]  /*0510*/  IMAD.MOV.U32 R12, RZ, RZ, 0x0 ;  /* 0x00000000ff0c7424 */ /* 0x000fe400078e00ff */
[----:B------:R-:W-:Y:S01]  /*0520*/  HFMA2 R15, -RZ, RZ, 2.078125, 0 ;  /* 0x40280000ff0f7431 */ /* 0x000fe200000001ff */
[----:B------:R-:W-:Y:S01]  /*0530*/  MOV R13, 0x40220000 ;  /* 0x40220000000d7802 */ /* 0x000fe20000000f00 */
[----:B------:R-:W-:Y:S02]  /*0540*/  HFMA2 R11, -RZ, RZ, 2.625, 0 ;  /* 0x41400000ff0b7431 */ /* 0x000fe400000001ff */
        /* <DEDUP_REMOVED lines=16> */
[----:B---3--:R-:W-:Y:S01]  /*0650*/  IMAD.U32 R4, RZ, RZ, UR4 ;  /* 0x00000004ff047e24 */ /* 0x008fe2000f8e00ff */
[----:B------:R-:W-:Y:S01]  /*0660*/  MOV R5, UR5 ;  /* 0x0000000500057c02 */ /* 0x000fe20008000f00 */
[----:B0-----:R-:W-:Y:S01]  /*0670*/  IMAD.MOV.U32 R6, RZ, RZ, R16 ;  /* 0x000000ffff067224 */ /* 0x001fe200078e0010 */
[----:B-12---:R-:W-:-:S07]  /*0680*/  MOV R7, R17 ;  /* 0x0000001100077202 */ /* 0x006fce0000000f00 */
[----:B------:R-:W-:-:S07]  /*0690*/  LEPC R20, `(.L_x_3) ;  /* 0x000000001014794e */ /* 0x000fce0000000000 */
[----:B------:R-:W-:Y:S05]  /*06a0*/  CALL.ABS.NOINC R22 ;  /* 0x0000000016007343 */ /* 0x000fea0003c00000 */
.L_x_3:
[----:B------:R-:W0:Y:S01]  /*06b0*/  LDC.64 R14, c[0x4][0x8] ;  /* 0x01000200ff0e7b82 */ /* 0x000e220000000a00 */
[----:B------:R-:W-:Y:S02]  /*06c0*/  HFMA2 R18, -RZ, RZ, 0, 0 ;  /* 0x00000000ff127431 */ /* 0x000fe400000001ff */
[----:B------:R-:W-:Y:S02]  /*06d0*/  IMAD.MOV.U32 R0, RZ, RZ, 0x4 ;  /* 0x00000004ff007424 */ /* 0x000fe400078e00ff */
[----:B------:R-:W-:Y:S02]  /*06e0*/  HFMA2 R8, -RZ, RZ, 2.25, 0 ;  /* 0x40800000ff087431 */ /* 0x000fe400000001ff */
        /* <DEDUP_REMOVED lines=10> */
[----:B------:R-:W-:-:S02]  /*0790*/  HFMA2 R5, -RZ, RZ, 2.03125, 0 ;  /* 0x40100000ff057431 */ /* 0x000fc400000001ff */
        /* <DEDUP_REMOVED lines=13> */
.L_x_4:
[----:B------:R-:W0:Y:S01]  /*0870*/  LDC.64 R18, c[0x4][0x8] ;  /* 0x01000200ff127b82 */ /* 0x000e220000000a00 */
[----:B------:R-:W-:Y:S02]  /*0880*/  HFMA2 R0, -RZ, RZ, 0, 2.98023223876953125e-07 ;  /* 0x00000005ff007431 */ /* 0x000fe400000001ff */
[----:B------:R-:W-:Y:S02]  /*0890*/  IMAD.MOV.U32 R12, RZ, RZ, 0x0 ;  /* 0x00000000ff0c7424 */ /* 0x000fe400078e00ff */
[----:B------:R-:W-:Y:S01]  /*08a0*/  HFMA2 R15, -RZ, RZ, 2.1015625, 0 ;  /* 0x40340000ff0f7431 */ /* 0x000fe200000001ff */
[----:B------:R-:W-:Y:S01]  /*08b0*/  MOV R13, 0x402e0000 ;  /* 0x402e0000000d7802 */ /* 0x000fe20000000f00 */
[----:B------:R-:W-:Y:S02]  /*08c0*/  HFMA2 R11, -RZ, RZ, 2.8125, 0 ;  /* 0x41a00000ff0b7431 */ /* 0x000fe400000001ff */
        /* <DEDUP_REMOVED lines=22> */
.L_x_5:
[----:B------:R-:W0:Y:S01]  /*0a30*/  LDC.64 R18, c[0x4][0x8] ;  /* 0x01000200ff127b82 */ /* 0x000e220000000a00 */
[----:B------:R-:W-:Y:S02]  /*0a40*/  HFMA2 R12, -RZ, RZ, 0, 0 ;  /* 0x00000000ff0c7431 */ /* 0x000fe400000001ff */
[----:B------:R-:W-:Y:S02]  /*0a50*/  IMAD.MOV.U32 R0, RZ, RZ, 0x6 ;  /* 0x00000006ff007424 */ /* 0x000fe400078e00ff */
[----:B------:R-:W-:Y:S02]  /*0a60*/  HFMA2 R8, -RZ, RZ, 2.375, 0 ;  /* 0x40c00000ff087431 */ /* 0x000fe400000001ff */
        /* <DEDUP_REMOVED lines=10> */
[----:B------:R-:W-:-:S02]  /*0b10*/  HFMA2 R5, -RZ, RZ, 2.046875, 0 ;  /* 0x40180000ff057431 */ /* 0x000fc400000001ff */
        /* <DEDUP_REMOVED lines=13> */
.L_x_6:
[----:B------:R-:W0:Y:S01]  /*0bf0*/  LDC.64 R18, c[0x4][0x8] ;  /* 0x01000200ff127b82 */ /* 0x000e220000000a00 */
[----:B------:R-:W-:Y:S02]  /*0c00*/  HFMA2 R0, -RZ, RZ, 0, 4.17232513427734375e-07 ;  /* 0x00000007ff007431 */ /* 0x000fe400000001ff */
[----:B------:R-:W-:Y:S02]  /*0c10*/  IMAD.MOV.U32 R12, RZ, RZ, 0x0 ;  /* 0x00000000ff0c7424 */ /* 0x000fe400078e00ff */
[----:B------:R-:W-:Y:S01]  /*0c20*/  HFMA2 R15, -RZ, RZ, 2.1171875, 0 ;  /* 0x403c0000ff0f7431 */ /* 0x000fe200000001ff */
[----:B------:R-:W-:Y:S01]  /*0c30*/  MOV R13, 0x40350000 ;  /* 0x40350000000d7802 */ /* 0x000fe20000000f00 */
[----:B------:R-:W-:Y:S02]  /*0c40*/  HFMA2 R11, -RZ, RZ, 2.9375, 0 ;  /* 0x41e00000ff0b7431 */ /* 0x000fe400000001ff */
        /* <DEDUP_REMOVED lines=22> */
.L_x_7:
[----:B------:R-:W0:Y:S01]  /*0db0*/  LDC.64 R14, c[0x4][0x8] ;  /* 0x01000200ff0e7b82 */ /* 0x000e220000000a00 */
[----:B------:R-:W-:Y:S02]  /*0dc0*/  HFMA2 R18, -RZ, RZ, 0, 0 ;  /* 0x00000000ff127431 */ /* 0x000fe400000001ff */
[----:B------:R-:W-:Y:S02]  /*0dd0*/  IMAD.MOV.U32 R0, RZ, RZ, 0x8 ;  /* 0x00000008ff007424 */ /* 0x000fe400078e00ff */
[----:B------:R-:W-:Y:S02]  /*0de0*/  HFMA2 R8, -RZ, RZ, 2.5, 0 ;  /* 0x41000000ff087431 */ /* 0x000fe400000001ff */
        /* <DEDUP_REMOVED lines=10> */
[----:B------:R-:W-:-:S02]  /*0e90*/  HFMA2 R5, -RZ, RZ, 2.0625, 0 ;  /* 0x40200000ff057431 */ /* 0x000fc400000001ff */
        /* <DEDUP_REMOVED lines=13> */
.L_x_8:
[----:B------:R-:W0:Y:S01]  /*0f70*/  LDC.64 R18, c[0x4][0x8] ;  /* 0x01000200ff127b82 */ /* 0x000e220000000a00 */
[----:B------:R-:W-:Y:S02]  /*0f80*/  HFMA2 R0, -RZ, RZ, 0, 5.36441802978515625e-07 ;  /* 0x00000009ff007431 */ /* 0x000fe400000001ff */
[----:B------:R-:W-:Y:S02]  /*0f90*/  IMAD.MOV.U32 R12, RZ, RZ, 0x0 ;  /* 0x00000000ff0c7424 */ /* 0x000fe400078e00ff */
[----:B------:R-:W-:Y:S01]  /*0fa0*/  HFMA2 R15, -RZ, RZ, 2.12890625, 0 ;  /* 0x40420000ff0f7431 */ /* 0x000fe200000001ff */
[----:B------:R-:W-:Y:S01]  /*0fb0*/  MOV R13, 0x403b0000 ;  /* 0x403b0000000d7802 */ /* 0x000fe20000000f00 */
[----:B------:R-:W-:Y:S02]  /*0fc0*/  HFMA2 R11, -RZ, RZ, 3.03125, 0 ;  /* 0x42100000ff0b7431 */ /* 0x000fe400000001ff */
[----:B------:R-:W-:Y:S01]  /*0fd0*/  IMAD.MOV.U32 R14, RZ, RZ, 0x0 ;  /* 0x00000000ff0e7424 */ /* 0x000fe200078e00ff */
[----:B------:R-:W-:Y:S01]  /*0fe0*/  MOV R9, 0x41900000 ;  /* 0x4190000000097802 */ /* 0x000fe20000000f00 */
[----:B------:R-:W-:Y:S01]  /*0ff0*/  IMAD.MOV.U32 R8, RZ, RZ, 0x41100000 ;  /* 0x41100000ff087424 */ /* 0x000fe200078e00ff */
[----:B------:R-:W-:Y:S01]  /*1000*/  STL.64 [R1+0x18], R12 ;  /* 0x0000180c01007387 */ /* 0x000fe20000100a00 */
[----:B------:R-:W-:Y:S01]  /*1010*/  IMAD.MOV.U32 R10, RZ, RZ, 0x41d80000 ;  /* 0x41d80000ff0a7424 */ /* 0x000fe200078e00ff */
[----:B------:R-:W1:Y:S01]  /*1020*/  LDC.64 R2, c[0x4][R2] ;  /* 0x0100000002027b82 */ /* 0x000e620000000a00 */
[----:B------:R-:W2:Y:S01]  /*1030*/  LDCU.64 UR4, c[0x4][0x10] ;  /* 0x01000200ff0477ac */ /* 0x000ea20008000a00 */
        /* <DEDUP_REMOVED lines=9> */
[----:B--2---:R-:W-:Y:S01]  /*10d0*/  IMAD.U32 R4, RZ, RZ, UR4 ;  /* 0x00000004ff047e24 */ /* 0x004fe2000f8e00ff */
[----:B------:R-:W-:Y:S01]  /*10e0*/  MOV R5, UR5 ;  /* 0x0000000500057c02 */ /* 0x000fe20008000f00 */
[----:B0-----:R-:W-:Y:S01]  /*10f0*/  IMAD.MOV.U32 R6, RZ, RZ, R16 ;  /* 0x000000ffff067224 */ /* 0x001fe200078e0010 */
[----:B-1----:R-:W-:-:S07]  /*1100*/  MOV R7, R17 ;  /* 0x0000001100077202 */ /* 0x002fce0000000f00 */
[----:B------:R-:W-:-:S07]  /*1110*/  LEPC R20, `(.L_x_9) ;  /* 0x000000001014794e */ /* 0x000fce0000000000 */
[----:B------:R-:W-:Y:S05]  /*1120*/  CALL.ABS.NOINC R2 ;  /* 0x0000000002007343 */ /* 0x000fea0003c00000 */
.L_x_9:
[----:B------:R-:W-:Y:S05]  /*1130*/  EXIT ;  /* 0x000000000000794d */ /* 0x000fea0003800000 */
.L_x_10:
[----:B------:R-:W-:-:S00]  /*1140*/  BRA `(.L_x_10) ;  /* 0xfffffffc00fc7947 */ /* 0x000fc0000383ffff */
[----:B------:R-:W-:-:S00]  /*1150*/  NOP ;  /* 0x0000000000007918 */ /* 0x000fc00000000000 */
        /* <DEDUP_REMOVED lines=10> */
.L_x_11:


//--------------------- .nv.global.init           --------------------------
	.section	.nv.global.init,"aw",@progbits
.nv.global.init:
	.type		$str,@object
	.size		$str,(.L_1 - $str)
$str:
        /*0000*/ 	.byte	0x61, 0x5b, 0x25, 0x69, 0x5d, 0x3a, 0x20, 0x5b, 0x20, 0x25, 0x66, 0x2c, 0x20, 0x25, 0x66, 0x2c
        /*0010*/ 	.byte	0x20, 0x25, 0x66, 0x2c, 0x20, 0x25, 0x66, 0x20, 0x5d, 0x0a, 0x00
.L_1:


//--------------------- .nv.shared.reserved.0     --------------------------
	.section	.nv.shared.reserved.0,"aw",@nobits
	.weak		__nv_reservedSMEM_offset_0_alias
	.size		__nv_reservedSMEM_offset_0_alias, 0, 64
	.other		__nv_reservedSMEM_offset_0_alias,@"STO_CUDA_RESERVED_SHARED STV_DEFAULT"
__nv_reservedSMEM_offset_0_alias:
	.zero		0
	.zero		64


//--------------------- .nv.global                --------------------------
	.section	.nv.global,"aw",@nobits
	.align	16
.nv.global:
	.type		a,@object
	.size		a,(.L_0 - a)
a:
	.zero		160
.L_0:


//--------------------- .nv.constant0._Z5printv   --------------------------
	.section	.nv.constant0._Z5printv,"a",@progbits
	.sectionflags	@""
	.align	4
.nv.constant0._Z5printv:
	.zero		896


//--------------------- SYMBOLS --------------------------

	.type		.nv.reservedSmem.offset0,@object
	.size		.nv.reservedSmem.offset0,0x4
	.type		vprintf,@function
